//
// Generated by NVIDIA NVVM Compiler
//
// Compiler Build ID: CL-36424714
// Cuda compilation tools, release 13.0, V13.0.88
// Based on NVVM 20.0.0
//

.version 9.0
.target sm_100
.address_size 64

	// .globl	_Z15matrixMulKernelPfS_S_iiiiii

.visible .entry _Z15matrixMulKernelPfS_S_iiiiii(
	.param .u64 .ptr .align 1 _Z15matrixMulKernelPfS_S_iiiiii_param_0,
	.param .u64 .ptr .align 1 _Z15matrixMulKernelPfS_S_iiiiii_param_1,
	.param .u64 .ptr .align 1 _Z15matrixMulKernelPfS_S_iiiiii_param_2,
	.param .u32 _Z15matrixMulKernelPfS_S_iiiiii_param_3,
	.param .u32 _Z15matrixMulKernelPfS_S_iiiiii_param_4,
	.param .u32 _Z15matrixMulKernelPfS_S_iiiiii_param_5,
	.param .u32 _Z15matrixMulKernelPfS_S_iiiiii_param_6,
	.param .u32 _Z15matrixMulKernelPfS_S_iiiiii_param_7,
	.param .u32 _Z15matrixMulKernelPfS_S_iiiiii_param_8
)
{
	.reg .pred 	%p<13>;
	.reg .b32 	%r<49>;
	.reg .b32 	%f<68>;
	.reg .b64 	%rd<40>;

	ld.param.u64 	%rd5, [_Z15matrixMulKernelPfS_S_iiiiii_param_0];
	ld.param.u64 	%rd6, [_Z15matrixMulKernelPfS_S_iiiiii_param_1];
	ld.param.u64 	%rd4, [_Z15matrixMulKernelPfS_S_iiiiii_param_2];
	ld.param.u32 	%r23, [_Z15matrixMulKernelPfS_S_iiiiii_param_3];
	ld.param.u32 	%r20, [_Z15matrixMulKernelPfS_S_iiiiii_param_4];
	ld.param.u32 	%r21, [_Z15matrixMulKernelPfS_S_iiiiii_param_5];
	ld.param.u32 	%r24, [_Z15matrixMulKernelPfS_S_iiiiii_param_6];
	ld.param.u32 	%r25, [_Z15matrixMulKernelPfS_S_iiiiii_param_7];
	ld.param.u32 	%r22, [_Z15matrixMulKernelPfS_S_iiiiii_param_8];
	cvta.to.global.u64 	%rd1, %rd6;
	cvta.to.global.u64 	%rd2, %rd5;
	mov.u32 	%r26, %ctaid.y;
	mov.u32 	%r27, %ntid.y;
	mov.u32 	%r28, %tid.y;
	mad.lo.s32 	%r29, %r26, %r27, %r28;
	add.s32 	%r1, %r29, %r24;
	mov.u32 	%r30, %ctaid.x;
	mov.u32 	%r31, %ntid.x;
	mov.u32 	%r32, %tid.x;
	mad.lo.s32 	%r33, %r30, %r31, %r32;
	add.s32 	%r2, %r33, %r25;
	setp.ge.s32 	%p1, %r1, %r23;
	setp.ge.s32 	%p2, %r2, %r21;
	or.pred  	%p3, %p1, %p2;
	@%p3 bra 	$L__BB0_14;
	setp.lt.s32 	%p4, %r22, 1;
	mov.f32 	%f67, 0f00000000;
	@%p4 bra 	$L__BB0_13;
	mul.lo.s32 	%r3, %r1, %r20;
	and.b32  	%r4, %r22, 7;
	setp.lt.u32 	%p5, %r22, 8;
	mov.f32 	%f67, 0f00000000;
	mov.b32 	%r47, 0;
	@%p5 bra 	$L__BB0_5;
	and.b32  	%r47, %r22, 2147483640;
	neg.s32 	%r45, %r47;
	shl.b32 	%r7, %r21, 3;
	add.s64 	%rd3, %rd2, 16;
	mov.f32 	%f67, 0f00000000;
	mul.wide.s32 	%rd11, %r21, 4;
	mov.u32 	%r43, %r3;
	mov.u32 	%r44, %r2;
$L__BB0_4:
	.pragma "nounroll";
	mul.wide.s32 	%rd7, %r43, 4;
	add.s64 	%rd8, %rd3, %rd7;
	ld.global.f32 	%f17, [%rd8+-16];
	mul.wide.s32 	%rd9, %r44, 4;
	add.s64 	%rd10, %rd1, %rd9;
	ld.global.f32 	%f18, [%rd10];
	fma.rn.f32 	%f19, %f17, %f18, %f67;
	ld.global.f32 	%f20, [%rd8+-12];
	add.s64 	%rd12, %rd10, %rd11;
	ld.global.f32 	%f21, [%rd12];
	fma.rn.f32 	%f22, %f20, %f21, %f19;
	ld.global.f32 	%f23, [%rd8+-8];
	add.s64 	%rd13, %rd12, %rd11;
	ld.global.f32 	%f24, [%rd13];
	fma.rn.f32 	%f25, %f23, %f24, %f22;
	ld.global.f32 	%f26, [%rd8+-4];
	add.s64 	%rd14, %rd13, %rd11;
	ld.global.f32 	%f27, [%rd14];
	fma.rn.f32 	%f28, %f26, %f27, %f25;
	ld.global.f32 	%f29, [%rd8];
	add.s64 	%rd15, %rd14, %rd11;
	ld.global.f32 	%f30, [%rd15];
	fma.rn.f32 	%f31, %f29, %f30, %f28;
	ld.global.f32 	%f32, [%rd8+4];
	add.s64 	%rd16, %rd15, %rd11;
	ld.global.f32 	%f33, [%rd16];
	fma.rn.f32 	%f34, %f32, %f33, %f31;
	ld.global.f32 	%f35, [%rd8+8];
	add.s64 	%rd17, %rd16, %rd11;
	ld.global.f32 	%f36, [%rd17];
	fma.rn.f32 	%f37, %f35, %f36, %f34;
	ld.global.f32 	%f38, [%rd8+12];
	add.s64 	%rd18, %rd17, %rd11;
	ld.global.f32 	%f39, [%rd18];
	fma.rn.f32 	%f67, %f38, %f39, %f37;
	add.s32 	%r45, %r45, 8;
	add.s32 	%r44, %r44, %r7;
	add.s32 	%r43, %r43, 8;
	setp.ne.s32 	%p6, %r45, 0;
	@%p6 bra 	$L__BB0_4;
$L__BB0_5:
	setp.eq.s32 	%p7, %r4, 0;
	@%p7 bra 	$L__BB0_13;
	and.b32  	%r15, %r22, 3;
	setp.lt.u32 	%p8, %r4, 4;
	@%p8 bra 	$L__BB0_8;
	add.s32 	%r35, %r47, %r3;
	mul.wide.s32 	%rd19, %r35, 4;
	add.s64 	%rd20, %rd2, %rd19;
	ld.global.f32 	%f41, [%rd20];
	mad.lo.s32 	%r36, %r47, %r21, %r2;
	mul.wide.s32 	%rd21, %r36, 4;
	add.s64 	%rd22, %rd1, %rd21;
	ld.global.f32 	%f42, [%rd22];
	fma.rn.f32 	%f43, %f41, %f42, %f67;
	ld.global.f32 	%f44, [%rd20+4];
	mul.wide.s32 	%rd23, %r21, 4;
	add.s64 	%rd24, %rd22, %rd23;
	ld.global.f32 	%f45, [%rd24];
	fma.rn.f32 	%f46, %f44, %f45, %f43;
	ld.global.f32 	%f47, [%rd20+8];
	add.s64 	%rd25, %rd24, %rd23;
	ld.global.f32 	%f48, [%rd25];
	fma.rn.f32 	%f49, %f47, %f48, %f46;
	ld.global.f32 	%f50, [%rd20+12];
	add.s64 	%rd26, %rd25, %rd23;
	ld.global.f32 	%f51, [%rd26];
	fma.rn.f32 	%f67, %f50, %f51, %f49;
	add.s32 	%r47, %r47, 4;
$L__BB0_8:
	setp.eq.s32 	%p9, %r15, 0;
	@%p9 bra 	$L__BB0_13;
	setp.eq.s32 	%p10, %r15, 1;
	@%p10 bra 	$L__BB0_11;
	add.s32 	%r37, %r47, %r3;
	mul.wide.s32 	%rd27, %r37, 4;
	add.s64 	%rd28, %rd2, %rd27;
	ld.global.f32 	%f53, [%rd28];
	mad.lo.s32 	%r38, %r47, %r21, %r2;
	mul.wide.s32 	%rd29, %r38, 4;
	add.s64 	%rd30, %rd1, %rd29;
	ld.global.f32 	%f54, [%rd30];
	fma.rn.f32 	%f55, %f53, %f54, %f67;
	ld.global.f32 	%f56, [%rd28+4];
	mul.wide.s32 	%rd31, %r21, 4;
	add.s64 	%rd32, %rd30, %rd31;
	ld.global.f32 	%f57, [%rd32];
	fma.rn.f32 	%f67, %f56, %f57, %f55;
	add.s32 	%r47, %r47, 2;
$L__BB0_11:
	and.b32  	%r39, %r22, 1;
	setp.eq.b32 	%p11, %r39, 1;
	not.pred 	%p12, %p11;
	@%p12 bra 	$L__BB0_13;
	add.s32 	%r40, %r47, %r3;
	mul.wide.s32 	%rd33, %r40, 4;
	add.s64 	%rd34, %rd2, %rd33;
	ld.global.f32 	%f58, [%rd34];
	mad.lo.s32 	%r41, %r47, %r21, %r2;
	mul.wide.s32 	%rd35, %r41, 4;
	add.s64 	%rd36, %rd1, %rd35;
	ld.global.f32 	%f59, [%rd36];
	fma.rn.f32 	%f67, %f58, %f59, %f67;
$L__BB0_13:
	mad.lo.s32 	%r42, %r1, %r21, %r2;
	cvta.to.global.u64 	%rd37, %rd4;
	mul.wide.s32 	%rd38, %r42, 4;
	add.s64 	%rd39, %rd37, %rd38;
	st.global.f32 	[%rd39], %f67;
$L__BB0_14:
	ret;

}


// ===== COMPILED SASS (sm_100) =====

	.target	sm_100

	.elftype	@"ET_EXEC"


//--------------------- .note.nv.tkinfo           --------------------------
	.section	.note.nv.tkinfo,"",@"SHT_NOTE"
	.sectionflags	@"SHF_NOTE_NV_TKINFO"
	.tkinfo
        /*0018*/ 	.word	0x00000002
        /*0030*/ 	.string	""
        /*0030*/ 	.string	"ptxas"
        /*0030*/ 	.string	"Cuda compilation tools, release 13.0, V13.0.88"
        /*0030*/ 	.string	"Build cuda_13.0.r13.0/compiler.36424714_0"
        /*0030*/ 	.string	"-arch sm_100 -m 64 "



//--------------------- .note.nv.cuinfo           --------------------------
	.section	.note.nv.cuinfo,"",@"SHT_NOTE"
	.sectionflags	@"SHF_NOTE_NV_CUINFO"
        /*0018*/ 	.short	0x0002
        /*001a*/ 	.short	0x0064
        /*001c*/ 	.short	0x0082
	.zero		2


//--------------------- .nv.info                  --------------------------
	.section	.nv.info,"",@"SHT_CUDA_INFO"
	.align	4


	//----- nvinfo : EIATTR_REGCOUNT
	.align		4
        /*0000*/ 	.byte	0x04, 0x2f
        /*0002*/ 	.short	(.L_1 - .L_0)
	.align		4
.L_0:
        /*0004*/ 	.word	index@(_Z15matrixMulKernelPfS_S_iiiiii)
        /*0008*/ 	.word	0x00000020


	//----- nvinfo : EIATTR_FRAME_SIZE
	.align		4
.L_1:
        /*000c*/ 	.byte	0x04, 0x11
        /*000e*/ 	.short	(.L_3 - .L_2)
	.align		4
.L_2:
        /*0010*/ 	.word	index@(_Z15matrixMulKernelPfS_S_iiiiii)
        /*0014*/ 	.word	0x00000000


	//----- nvinfo : EIATTR_MIN_STACK_SIZE
	.align		4
.L_3:
        /*0018*/ 	.byte	0x04, 0x12
        /*001a*/ 	.short	(.L_5 - .L_4)
	.align		4
.L_4:
        /*001c*/ 	.word	index@(_Z15matrixMulKernelPfS_S_iiiiii)
        /*0020*/ 	.word	0x00000000
.L_5:


//--------------------- .nv.compat                --------------------------
	.section	.nv.compat,"",@"SHT_CUDA_COMPAT_INFO"
	.align	4
        /*0000*/ 	.byte	0x02, 0x09, 0x00, 0x00, 0x02, 0x02, 0x01, 0x00, 0x02, 0x05, 0x05, 0x00, 0x03, 0x07, 0x01, 0x01
        /*0010*/ 	.byte	0x02, 0x03, 0x00, 0x00, 0x02, 0x06, 0x01, 0x00, 0x04, 0x0b, 0x08, 0x00, 0x09, 0x00, 0x00, 0x00
        /*0020*/ 	.byte	0x00, 0x00, 0x00, 0x00


//--------------------- .nv.info._Z15matrixMulKernelPfS_S_iiiiii --------------------------
	.section	.nv.info._Z15matrixMulKernelPfS_S_iiiiii,"",@"SHT_CUDA_INFO"
	.sectionflags	@""
	.align	4


	//----- nvinfo : EIATTR_CUDA_API_VERSION
	.align		4
        /*0000*/ 	.byte	0x04, 0x37
        /*0002*/ 	.short	(.L_7 - .L_6)
.L_6:
        /*0004*/ 	.word	0x00000082


	//----- nvinfo : EIATTR_KPARAM_INFO
	.align		4
.L_7:
        /*0008*/ 	.byte	0x04, 0x17
        /*000a*/ 	.short	(.L_9 - .L_8)
.L_8:
        /*000c*/ 	.word	0x00000000
        /*0010*/ 	.short	0x0008
        /*0012*/ 	.short	0x002c
        /*0014*/ 	.byte	0x00, 0xf0, 0x11, 0x00


	//----- nvinfo : EIATTR_KPARAM_INFO
	.align		4
.L_9:
        /*0018*/ 	.byte	0x04, 0x17
        /*001a*/ 	.short	(.L_11 - .L_10)
.L_10:
        /*001c*/ 	.word	0x00000000
        /*0020*/ 	.short	0x0007
        /*0022*/ 	.short	0x0028
        /*0024*/ 	.byte	0x00, 0xf0, 0x11, 0x00


	//----- nvinfo : EIATTR_KPARAM_INFO
	.align		4
.L_11:
        /*0028*/ 	.byte	0x04, 0x17
        /*002a*/ 	.short	(.L_13 - .L_12)
.L_12:
        /*002c*/ 	.word	0x00000000
        /*0030*/ 	.short	0x0006
        /*0032*/ 	.short	0x0024
        /*0034*/ 	.byte	0x00, 0xf0, 0x11, 0x00


	//----- nvinfo : EIATTR_KPARAM_INFO
	.align		4
.L_13:
        /*0038*/ 	.byte	0x04, 0x17
        /*003a*/ 	.short	(.L_15 - .L_14)
.L_14:
        /*003c*/ 	.word	0x00000000
        /*0040*/ 	.short	0x0005
        /*0042*/ 	.short	0x0020
        /*0044*/ 	.byte	0x00, 0xf0, 0x11, 0x00


	//----- nvinfo : EIATTR_KPARAM_INFO
	.align		4
.L_15:
        /*0048*/ 	.byte	0x04, 0x17
        /*004a*/ 	.short	(.L_17 - .L_16)
.L_16:
        /*004c*/ 	.word	0x00000000
        /*0050*/ 	.short	0x0004
        /*0052*/ 	.short	0x001c
        /*0054*/ 	.byte	0x00, 0xf0, 0x11, 0x00


	//----- nvinfo : EIATTR_KPARAM_INFO
	.align		4
.L_17:
        /*0058*/ 	.byte	0x04, 0x17
        /*005a*/ 	.short	(.L_19 - .L_18)
.L_18:
        /*005c*/ 	.word	0x00000000
        /*0060*/ 	.short	0x0003
        /*0062*/ 	.short	0x0018
        /*0064*/ 	.byte	0x00, 0xf0, 0x11, 0x00


	//----- nvinfo : EIATTR_KPARAM_INFO
	.align		4
.L_19:
        /*0068*/ 	.byte	0x04, 0x17
        /*006a*/ 	.short	(.L_21 - .L_20)
.L_20:
        /*006c*/ 	.word	0x00000000
        /*0070*/ 	.short	0x0002
        /*0072*/ 	.short	0x0010
        /*0074*/ 	.byte	0x00, 0xf5, 0x21, 0x00


	//----- nvinfo : EIATTR_KPARAM_INFO
	.align		4
.L_21:
        /*0078*/ 	.byte	0x04, 0x17
        /*007a*/ 	.short	(.L_23 - .L_22)
.L_22:
        /*007c*/ 	.word	0x00000000
        /*0080*/ 	.short	0x0001
        /*0082*/ 	.short	0x0008
        /*0084*/ 	.byte	0x00, 0xf5, 0x21, 0x00


	//----- nvinfo : EIATTR_KPARAM_INFO
	.align		4
.L_23:
        /*0088*/ 	.byte	0x04, 0x17
        /*008a*/ 	.short	(.L_25 - .L_24)
.L_24:
        /*008c*/ 	.word	0x00000000
        /*0090*/ 	.short	0x0000
        /*0092*/ 	.short	0x0000
        /*0094*/ 	.byte	0x00, 0xf5, 0x21, 0x00


	//----- nvinfo : EIATTR_SPARSE_MMA_MASK
	.align		4
.L_25:
        /*0098*/ 	.byte	0x03, 0x50
        /*009a*/ 	.short	0x0000


	//----- nvinfo : EIATTR_MAXREG_COUNT
	.align		4
        /*009c*/ 	.byte	0x03, 0x1b
        /*009e*/ 	.short	0x00ff


	//----- nvinfo : EIATTR_MERCURY_ISA_VERSION
	.align		4
        /*00a0*/ 	.byte	0x03, 0x5f
        /*00a2*/ 	.short	0x0101


	//----- nvinfo : EIATTR_VRC_CTA_INIT_COUNT
	.align		4
        /*00a4*/ 	.byte	0x02, 0x4a
	.zero		1
	.zero		1


	//----- nvinfo : EIATTR_EXIT_INSTR_OFFSETS
	.align		4
        /*00a8*/ 	.byte	0x04, 0x1c
        /*00aa*/ 	.short	(.L_27 - .L_26)


	//   ....[0]....
.L_26:
        /*00ac*/ 	.word	0x00000100


	//   ....[1]....
        /*00b0*/ 	.word	0x00000890


	//----- nvinfo : EIATTR_CBANK_PARAM_SIZE
	.align		4
.L_27:
        /*00b4*/ 	.byte	0x03, 0x19
        /*00b6*/ 	.short	0x0030


	//----- nvinfo : EIATTR_PARAM_CBANK
	.align		4
        /*00b8*/ 	.byte	0x04, 0x0a
        /*00ba*/ 	.short	(.L_29 - .L_28)
	.align		4
.L_28:
        /*00bc*/ 	.word	index@(.nv.constant0._Z15matrixMulKernelPfS_S_iiiiii)
        /*00c0*/ 	.short	0x0380
        /*00c2*/ 	.short	0x0030


	//----- nvinfo : EIATTR_SW_WAR
	.align		4
.L_29:
        /*00c4*/ 	.byte	0x04, 0x36
        /*00c6*/ 	.short	(.L_31 - .L_30)
.L_30:
        /*00c8*/ 	.word	0x00000008
.L_31:


//--------------------- .nv.callgraph             --------------------------
	.section	.nv.callgraph,"",@"SHT_CUDA_CALLGRAPH"
	.align	4
	.sectionentsize	8
	.align		4
        /*0000*/ 	.word	0x00000000
	.align		4
        /*0004*/ 	.word	0xffffffff
	.align		4
        /*0008*/ 	.word	0x00000000
	.align		4
        /*000c*/ 	.word	0xfffffffe
	.align		4
        /*0010*/ 	.word	0x00000000
	.align		4
        /*0014*/ 	.word	0xfffffffd
	.align		4
        /*0018*/ 	.word	0x00000000
	.align		4
        /*001c*/ 	.word	0xfffffffc


//--------------------- .text._Z15matrixMulKernelPfS_S_iiiiii --------------------------
	.section	.text._Z15matrixMulKernelPfS_S_iiiiii,"ax",@progbits
	.align	128
        .global         _Z15matrixMulKernelPfS_S_iiiiii
        .type           _Z15matrixMulKernelPfS_S_iiiiii,@function
        .size           _Z15matrixMulKernelPfS_S_iiiiii,(.L_x_5 - _Z15matrixMulKernelPfS_S_iiiiii)
        .other          _Z15matrixMulKernelPfS_S_iiiiii,@"STO_CUDA_ENTRY STV_DEFAULT"
_Z15matrixMulKernelPfS_S_iiiiii:
.text._Z15matrixMulKernelPfS_S_iiiiii:
[----:B------:R-:W-:Y:S01]  /*0000*/  LDC R1, c[0x0][0x37c] ;  /* 0x0000df00ff017b82 */ /* 0x000fe20000000800 */
[----:B------:R-:W0:Y:S07]  /*0010*/  S2R R4, SR_TID.X ;  /* 0x0000000000047919 */ /* 0x000e2e0000002100 */
[----:B------:R-:W1:Y:S01]  /*0020*/  LDC R0, c[0x0][0x364] ;  /* 0x0000d900ff007b82 */ /* 0x000e620000000800 */
[----:B------:R-:W2:Y:S01]  /*0030*/  LDCU UR6, c[0x0][0x3a8] ;  /* 0x00007500ff0677ac */ /* 0x000ea20008000800 */
[----:B------:R-:W1:Y:S01]  /*0040*/  S2R R5, SR_TID.Y ;  /* 0x0000000000057919 */ /* 0x000e620000002200 */
[----:B------:R-:W3:Y:S05]  /*0050*/  LDCU UR7, c[0x0][0x398] ;  /* 0x00007300ff0777ac */ /* 0x000eea0008000800 */
[----:B------:R-:W0:Y:S08]  /*0060*/  S2UR UR5, SR_CTAID.X ;  /* 0x00000000000579c3 */ /* 0x000e300000002500 */
[----:B------:R-:W0:Y:S08]  /*0070*/  LDC R17, c[0x0][0x360] ;  /* 0x0000d800ff117b82 */ /* 0x000e300000000800 */
[----:B------:R-:W1:Y:S08]  /*0080*/  S2UR UR4, SR_CTAID.Y ;  /* 0x00000000000479c3 */ /* 0x000e700000002600 */
[----:B------:R-:W4:Y:S01]  /*0090*/  LDC.64 R2, c[0x0][0x3a0] ;  /* 0x0000e800ff027b82 */ /* 0x000f220000000a00 */
[----:B0-----:R-:W-:-:S05]  /*00a0*/  IMAD R17, R17, UR5, R4 ;  /* 0x0000000511117c24 */ /* 0x001fca000f8e0204 */
[----:B--2---:R-:W-:Y:S01]  /*00b0*/  IADD3 R17, PT, PT, R17, UR6, RZ ;  /* 0x0000000611117c10 */ /* 0x004fe2000fffe0ff */
[----:B-1----:R-:W-:-:S05]  /*00c0*/  IMAD R0, R0, UR4, R5 ;  /* 0x0000000400007c24 */ /* 0x002fca000f8e0205 */
[----:B----4-:R-:W-:Y:S02]  /*00d0*/  IADD3 R3, PT, PT, R0, R3, RZ ;  /* 0x0000000300037210 */ /* 0x010fe40007ffe0ff */
[----:B------:R-:W-:-:S04]  /*00e0*/  ISETP.GE.AND P0, PT, R17, R2, PT ;  /* 0x000000021100720c */ /* 0x000fc80003f06270 */
[----:B---3--:R-:W-:-:S13]  /*00f0*/  ISETP.GE.OR P0, PT, R3, UR7, P0 ;  /* 0x0000000703007c0c */ /* 0x008fda0008706670 */
[----:B------:R-:W-:Y:S05]  /*0100*/  @P0 EXIT ;  /* 0x000000000000094d */ /* 0x000fea0003800000 */
[----:B------:R-:W0:Y:S01]  /*0110*/  LDC R0, c[0x0][0x3ac] ;  /* 0x0000eb00ff007b82 */ /* 0x000e220000000800 */
[----:B------:R-:W1:Y:S01]  /*0120*/  LDCU.64 UR6, c[0x0][0x358] ;  /* 0x00006b00ff0677ac */ /* 0x000e620008000a00 */
[----:B------:R-:W-:Y:S01]  /*0130*/  HFMA2 R27, -RZ, RZ, 0, 0 ;  /* 0x00000000ff1b7431 */ /* 0x000fe200000001ff */
[----:B0-----:R-:W-:-:S13]  /*0140*/  ISETP.GE.AND P0, PT, R0, 0x1, PT ;  /* 0x000000010000780c */ /* 0x001fda0003f06270 */
[----:B-1----:R-:W-:Y:S05]  /*0150*/  @!P0 BRA `(.L_x_0) ;  /* 0x0000000400bc8947 */ /* 0x002fea0003800000 */
[----:B------:R-:W0:Y:S01]  /*0160*/  LDCU UR4, c[0x0][0x39c] ;  /* 0x00007380ff0477ac */ /* 0x000e220008000800 */
[C---:B------:R-:W-:Y:S02]  /*0170*/  ISETP.GE.U32.AND P1, PT, R0.reuse, 0x8, PT ;  /* 0x000000080000780c */ /* 0x040fe40003f26070 */
[----:B------:R-:W-:Y:S02]  /*0180*/  LOP3.LUT R24, R0, 0x7, RZ, 0xc0, !PT ;  /* 0x0000000700187812 */ /* 0x000fe400078ec0ff */
[----:B------:R-:W-:Y:S02]  /*0190*/  MOV R27, RZ ;  /* 0x000000ff001b7202 */ /* 0x000fe40000000f00 */
[----:B------:R-:W-:Y:S02]  /*01a0*/  ISETP.NE.AND P0, PT, R24, RZ, PT ;  /* 0x000000ff1800720c */ /* 0x000fe40003f05270 */
[----:B------:R-:W-:Y:S01]  /*01b0*/  MOV R18, RZ ;  /* 0x000000ff00127202 */ /* 0x000fe20000000f00 */
[----:B0-----:R-:W-:-:S04]  /*01c0*/  IMAD R19, R3, UR4, RZ ;  /* 0x0000000403137c24 */ /* 0x001fc8000f8e02ff */
[----:B------:R-:W-:Y:S06]  /*01d0*/  @!P1 BRA `(.L_x_1) ;  /* 0x0000000000c49947 */ /* 0x000fec0003800000 */
[----:B------:R-:W0:Y:S01]  /*01e0*/  LDCU.64 UR4, c[0x0][0x380] ;  /* 0x00007000ff0477ac */ /* 0x000e220008000a00 */
[----:B------:R-:W-:Y:S02]  /*01f0*/  LOP3.LUT R18, R0, 0x7ffffff8, RZ, 0xc0, !PT ;  /* 0x7ffffff800127812 */ /* 0x000fe400078ec0ff */
[----:B------:R-:W-:Y:S02]  /*0200*/  MOV R27, RZ ;  /* 0x000000ff001b7202 */ /* 0x000fe40000000f00 */
[----:B------:R-:W-:Y:S02]  /*0210*/  MOV R16, R19 ;  /* 0x0000001300107202 */ /* 0x000fe40000000f00 */
[----:B------:R-:W-:Y:S02]  /*0220*/  MOV R21, R17 ;  /* 0x0000001100157202 */ /* 0x000fe40000000f00 */
[----:B------:R-:W-:Y:S01]  /*0230*/  IADD3 R20, PT, PT, -R18, RZ, RZ ;  /* 0x000000ff12147210 */ /* 0x000fe20007ffe1ff */
[----:B0-----:R-:W-:-:S04]  /*0240*/  UIADD3 UR4, UP0, UPT, UR4, 0x10, URZ ;  /* 0x0000001004047890 */ /* 0x001fc8000ff1e0ff */
[----:B------:R-:W-:-:S12]  /*0250*/  UIADD3.X UR5, UPT, UPT, URZ, UR5, URZ, UP0, !UPT ;  /* 0x00000005ff057290 */ /* 0x000fd800087fe4ff */
.L_x_2:
[----:B------:R-:W0:Y:S01]  /*0260*/  LDC.64 R14, c[0x0][0x388] ;  /* 0x0000e200ff0e7b82 */ /* 0x000e220000000a00 */
[----:B------:R-:W-:Y:S02]  /*0270*/  MOV R4, UR4 ;  /* 0x0000000400047c02 */ /* 0x000fe40008000f00 */
[----:B------:R-:W-:-:S03]  /*0280*/  MOV R5, UR5 ;  /* 0x0000000500057c02 */ /* 0x000fc60008000f00 */
[----:B------:R-:W-:-:S05]  /*0290*/  IMAD.WIDE R4, R16, 0x4, R4 ;  /* 0x0000000410047825 */ /* 0x000fca00078e0204 */
[----:B------:R-:W2:Y:S04]  /*02a0*/  LDG.E R22, desc[UR6][R4.64+-0x10] ;  /* 0xfffff00604167981 */ /* 0x000ea8000c1e1900 */
[----:B------:R-:W3:Y:S04]  /*02b0*/  LDG.E R23, desc[UR6][R4.64+-0xc] ;  /* 0xfffff40604177981 */ /* 0x000ee8000c1e1900 */
[----:B------:R-:W4:Y:S01]  /*02c0*/  LDG.E R29, desc[UR6][R4.64+-0x8] ;  /* 0xfffff806041d7981 */ /* 0x000f22000c1e1900 */
[----:B0-----:R-:W-:-:S05]  /*02d0*/  IMAD.WIDE R14, R21, 0x4, R14 ;  /* 0x00000004150e7825 */ /* 0x001fca00078e020e */
[----:B------:R0:W2:Y:S01]  /*02e0*/  LDG.E R25, desc[UR6][R14.64] ;  /* 0x000000060e197981 */ /* 0x0000a2000c1e1900 */
[----:B------:R-:W-:-:S04]  /*02f0*/  IMAD.WIDE R12, R2, 0x4, R14 ;  /* 0x00000004020c7825 */ /* 0x000fc800078e020e */
[C---:B------:R-:W-:Y:S02]  /*0300*/  IMAD.WIDE R6, R2.reuse, 0x4, R12 ;  /* 0x0000000402067825 */ /* 0x040fe400078e020c */
[----:B------:R-:W3:Y:S02]  /*0310*/  LDG.E R12, desc[UR6][R12.64] ;  /* 0x000000060c0c7981 */ /* 0x000ee4000c1e1900 */
[C---:B------:R-:W-:Y:S02]  /*0320*/  IMAD.WIDE R8, R2.reuse, 0x4, R6 ;  /* 0x0000000402087825 */ /* 0x040fe400078e0206 */
[----:B------:R1:W4:Y:S02]  /*0330*/  LDG.E R28, desc[UR6][R6.64] ;  /* 0x00000006061c7981 */ /* 0x000324000c1e1900 */
[C---:B------:R-:W-:Y:S02]  /*0340*/  IMAD.WIDE R10, R2.reuse, 0x4, R8 ;  /* 0x00000004020a7825 */ /* 0x040fe400078e0208 */
[----:B------:R-:W5:Y:S02]  /*0350*/  LDG.E R8, desc[UR6][R8.64] ;  /* 0x0000000608087981 */ /* 0x000f64000c1e1900 */
[----:B0-----:R-:W-:-:S05]  /*0360*/  IMAD.WIDE R14, R2, 0x4, R10 ;  /* 0x00000004020e7825 */ /* 0x001fca00078e020a */
[----:B------:R-:W5:Y:S04]  /*0370*/  LDG.E R13, desc[UR6][R14.64] ;  /* 0x000000060e0d7981 */ /* 0x000f68000c1e1900 */
[----:B------:R-:W5:Y:S04]  /*0380*/  LDG.E R9, desc[UR6][R10.64] ;  /* 0x000000060a097981 */ /* 0x000f68000c1e1900 */
[----:B------:R-:W5:Y:S04]  /*0390*/  LDG.E R11, desc[UR6][R4.64+-0x4] ;  /* 0xfffffc06040b7981 */ /* 0x000f68000c1e1900 */
[----:B------:R-:W5:Y:S01]  /*03a0*/  LDG.E R10, desc[UR6][R4.64+0x8] ;  /* 0x00000806040a7981 */ /* 0x000f62000c1e1900 */
[----:B--2---:R-:W-:Y:S01]  /*03b0*/  FFMA R22, R22, R25, R27 ;  /* 0x0000001916167223 */ /* 0x004fe2000000001b */
[----:B------:R-:W-:-:S02]  /*03c0*/  IMAD.WIDE R26, R2, 0x4, R14 ;  /* 0x00000004021a7825 */ /* 0x000fc400078e020e */
[----:B------:R-:W2:Y:S04]  /*03d0*/  LDG.E R25, desc[UR6][R4.64] ;  /* 0x0000000604197981 */ /* 0x000ea8000c1e1900 */
[----:B------:R-:W2:Y:S01]  /*03e0*/  LDG.E R14, desc[UR6][R4.64+0x4] ;  /* 0x00000406040e7981 */ /* 0x000ea2000c1e1900 */
[----:B-1----:R-:W-:-:S03]  /*03f0*/  IMAD.WIDE R6, R2, 0x4, R26 ;  /* 0x0000000402067825 */ /* 0x002fc600078e021a */
[----:B------:R-:W2:Y:S04]  /*0400*/  LDG.E R15, desc[UR6][R4.64+0xc] ;  /* 0x00000c06040f7981 */ /* 0x000ea8000c1e1900 */
[----:B------:R-:W2:Y:S04]  /*0410*/  LDG.E R6, desc[UR6][R6.64] ;  /* 0x0000000606067981 */ /* 0x000ea8000c1e1900 */
[----:B------:R-:W2:Y:S01]  /*0420*/  LDG.E R5, desc[UR6][R26.64] ;  /* 0x000000061a057981 */ /* 0x000ea2000c1e1900 */
[----:B---3--:R-:W-:Y:S01]  /*0430*/  FFMA R12, R23, R12, R22 ;  /* 0x0000000c170c7223 */ /* 0x008fe20000000016 */
[----:B------:R-:W-:-:S03]  /*0440*/  IADD3 R20, PT, PT, R20, 0x8, RZ ;  /* 0x0000000814147810 */ /* 0x000fc60007ffe0ff */
[----:B----4-:R-:W-:Y:S01]  /*0450*/  FFMA R12, R29, R28, R12 ;  /* 0x0000001c1d0c7223 */ /* 0x010fe2000000000c */
[----:B------:R-:W-:Y:S02]  /*0460*/  ISETP.NE.AND P1, PT, R20, RZ, PT ;  /* 0x000000ff1400720c */ /* 0x000fe40003f25270 */
[----:B------:R-:W-:Y:S01]  /*0470*/  LEA R21, R2, R21, 0x3 ;  /* 0x0000001502157211 */ /* 0x000fe200078e18ff */
[----:B-----5:R-:W-:Y:S01]  /*0480*/  FFMA R8, R11, R8, R12 ;  /* 0x000000080b087223 */ /* 0x020fe2000000000c */
[----:B------:R-:W-:-:S03]  /*0490*/  IADD3 R16, PT, PT, R16, 0x8, RZ ;  /* 0x0000000810107810 */ /* 0x000fc60007ffe0ff */
[----:B--2---:R-:W-:-:S04]  /*04a0*/  FFMA R9, R25, R9, R8 ;  /* 0x0000000919097223 */ /* 0x004fc80000000008 */
[----:B------:R-:W-:-:S04]  /*04b0*/  FFMA R9, R14, R13, R9 ;  /* 0x0000000d0e097223 */ /* 0x000fc80000000009 */
[----:B------:R-:W-:-:S04]  /*04c0*/  FFMA R10, R10, R5, R9 ;  /* 0x000000050a0a7223 */ /* 0x000fc80000000009 */
[----:B------:R-:W-:Y:S01]  /*04d0*/  FFMA R27, R15, R6, R10 ;  /* 0x000000060f1b7223 */ /* 0x000fe2000000000a */
[----:B------:R-:W-:Y:S06]  /*04e0*/  @P1 BRA `(.L_x_2) ;  /* 0xfffffffc005c1947 */ /* 0x000fec000383ffff */
.L_x_1:
[----:B------:R-:W-:Y:S05]  /*04f0*/  @!P0 BRA `(.L_x_0) ;  /* 0x0000000000d48947 */ /* 0x000fea0003800000 */
[----:B------:R-:W-:Y:S02]  /*0500*/  ISETP.GE.U32.AND P0, PT, R24, 0x4, PT ;  /* 0x000000041800780c */ /* 0x000fe40003f06070 */
[----:B------:R-:W-:-:S04]  /*0510*/  LOP3.LUT R15, R0, 0x3, RZ, 0xc0, !PT ;  /* 0x00000003000f7812 */ /* 0x000fc800078ec0ff */
[----:B------:R-:W-:-:S07]  /*0520*/  ISETP.NE.AND P1, PT, R15, RZ, PT ;  /* 0x000000ff0f00720c */ /* 0x000fce0003f25270 */
[----:B------:R-:W-:Y:S06]  /*0530*/  @!P0 BRA `(.L_x_3) ;  /* 0x0000000000588947 */ /* 0x000fec0003800000 */
[----:B------:R-:W0:Y:S01]  /*0540*/  LDC.64 R10, c[0x0][0x388] ;  /* 0x0000e200ff0a7b82 */ /* 0x000e220000000a00 */
[----:B------:R-:W-:Y:S01]  /*0550*/  IMAD R9, R18, R2, R17 ;  /* 0x0000000212097224 */ /* 0x000fe200078e0211 */
[----:B------:R-:W-:-:S06]  /*0560*/  IADD3 R7, PT, PT, R19, R18, RZ ;  /* 0x0000001213077210 */ /* 0x000fcc0007ffe0ff */
[----:B------:R-:W1:Y:S01]  /*0570*/  LDC.64 R4, c[0x0][0x380] ;  /* 0x0000e000ff047b82 */ /* 0x000e620000000a00 */
[----:B0-----:R-:W-:-:S04]  /*0580*/  IMAD.WIDE R10, R9, 0x4, R10 ;  /* 0x00000004090a7825 */ /* 0x001fc800078e020a */
[----:B------:R-:W-:Y:S02]  /*0590*/  IMAD.WIDE R12, R2, 0x4, R10 ;  /* 0x00000004020c7825 */ /* 0x000fe400078e020a */
[----:B------:R-:W2:Y:S02]  /*05a0*/  LDG.E R10, desc[UR6][R10.64] ;  /* 0x000000060a0a7981 */ /* 0x000ea4000c1e1900 */
[----:B-1----:R-:W-:-:S04]  /*05b0*/  IMAD.WIDE R4, R7, 0x4, R4 ;  /* 0x0000000407047825 */ /* 0x002fc800078e0204 */
[C---:B------:R-:W-:Y:S01]  /*05c0*/  IMAD.WIDE R6, R2.reuse, 0x4, R12 ;  /* 0x0000000402067825 */ /* 0x040fe200078e020c */
[----:B------:R-:W2:Y:S04]  /*05d0*/  LDG.E R14, desc[UR6][R4.64] ;  /* 0x00000006040e7981 */ /* 0x000ea8000c1e1900 */
[----:B------:R-:W3:Y:S01]  /*05e0*/  LDG.E R12, desc[UR6][R12.64] ;  /* 0x000000060c0c7981 */ /* 0x000ee2000c1e1900 */
[----:B------:R-:W-:-:S03]  /*05f0*/  IMAD.WIDE R8, R2, 0x4, R6 ;  /* 0x0000000402087825 */ /* 0x000fc600078e0206 */
[----:B------:R-:W3:Y:S04]  /*0600*/  LDG.E R21, desc[UR6][R4.64+0x4] ;  /* 0x0000040604157981 */ /* 0x000ee8000c1e1900 */
[----:B------:R-:W4:Y:S04]  /*0610*/  LDG.E R16, desc[UR6][R6.64] ;  /* 0x0000000606107981 */ /* 0x000f28000c1e1900 */
[----:B------:R-:W4:Y:S04]  /*0620*/  LDG.E R23, desc[UR6][R4.64+0x8] ;  /* 0x0000080604177981 */ /* 0x000f28000c1e1900 */
[----:B------:R-:W5:Y:S04]  /*0630*/  LDG.E R25, desc[UR6][R4.64+0xc] ;  /* 0x00000c0604197981 */ /* 0x000f68000c1e1900 */
[----:B------:R-:W5:Y:S01]  /*0640*/  LDG.E R8, desc[UR6][R8.64] ;  /* 0x0000000608087981 */ /* 0x000f62000c1e1900 */
[----:B------:R-:W-:Y:S01]  /*0650*/  IADD3 R18, PT, PT, R18, 0x4, RZ ;  /* 0x0000000412127810 */ /* 0x000fe20007ffe0ff */
[----:B--2---:R-:W-:-:S04]  /*0660*/  FFMA R14, R14, R10, R27 ;  /* 0x0000000a0e0e7223 */ /* 0x004fc8000000001b */
[----:B---3--:R-:W-:-:S04]  /*0670*/  FFMA R14, R21, R12, R14 ;  /* 0x0000000c150e7223 */ /* 0x008fc8000000000e */
[----:B----4-:R-:W-:-:S04]  /*0680*/  FFMA R14, R23, R16, R14 ;  /* 0x00000010170e7223 */ /* 0x010fc8000000000e */
[----:B-----5:R-:W-:-:S07]  /*0690*/  FFMA R27, R25, R8, R14 ;  /* 0x00000008191b7223 */ /* 0x020fce000000000e */
.L_x_3:
[----:B------:R-:W-:Y:S05]  /*06a0*/  @!P1 BRA `(.L_x_0) ;  /* 0x0000000000689947 */ /* 0x000fea0003800000 */
[----:B------:R-:W0:Y:S01]  /*06b0*/  LDC.64 R10, c[0x0][0x388] ;  /* 0x0000e200ff0a7b82 */ /* 0x000e220000000a00 */
[----:B------:R-:W-:Y:S02]  /*06c0*/  ISETP.NE.AND P0, PT, R15, 0x1, PT ;  /* 0x000000010f00780c */ /* 0x000fe40003f05270 */
[----:B------:R-:W-:-:S04]  /*06d0*/  LOP3.LUT R0, R0, 0x1, RZ, 0xc0, !PT ;  /* 0x0000000100007812 */ /* 0x000fc800078ec0ff */
[----:B------:R-:W-:Y:S01]  /*06e0*/  ISETP.NE.U32.AND P1, PT, R0, 0x1, PT ;  /* 0x000000010000780c */ /* 0x000fe20003f25070 */
[----:B------:R-:W1:Y:S06]  /*06f0*/  LDC.64 R8, c[0x0][0x380] ;  /* 0x0000e000ff087b82 */ /* 0x000e6c0000000a00 */
[C---:B------:R-:W-:Y:S01]  /*0700*/  @P0 IMAD R15, R18.reuse, R2, R17 ;  /* 0x00000002120f0224 */ /* 0x040fe200078e0211 */
[----:B------:R-:W-:Y:S01]  /*0710*/  @P0 IADD3 R13, PT, PT, R19, R18, RZ ;  /* 0x00000012130d0210 */ /* 0x000fe20007ffe0ff */
[----:B------:R-:W2:Y:S01]  /*0720*/  LDC.64 R6, c[0x0][0x380] ;  /* 0x0000e000ff067b82 */ /* 0x000ea20000000a00 */
[----:B------:R-:W-:-:S04]  /*0730*/  @P0 IADD3 R18, PT, PT, R18, 0x2, RZ ;  /* 0x0000000212120810 */ /* 0x000fc80007ffe0ff */
[----:B------:R-:W-:-:S03]  /*0740*/  @!P1 IADD3 R19, PT, PT, R19, R18, RZ ;  /* 0x0000001213139210 */ /* 0x000fc60007ffe0ff */
[----:B------:R-:W3:Y:S01]  /*0750*/  LDC.64 R4, c[0x0][0x388] ;  /* 0x0000e200ff047b82 */ /* 0x000ee20000000a00 */
[----:B0-----:R-:W-:-:S04]  /*0760*/  @P0 IMAD.WIDE R10, R15, 0x4, R10 ;  /* 0x000000040f0a0825 */ /* 0x001fc800078e020a */
[----:B------:R-:W-:Y:S01]  /*0770*/  @!P1 IMAD R15, R18, R2, R17 ;  /* 0x00000002120f9224 */ /* 0x000fe200078e0211 */
[----:B------:R-:W4:Y:S01]  /*0780*/  @P0 LDG.E R14, desc[UR6][R10.64] ;  /* 0x000000060a0e0981 */ /* 0x000f22000c1e1900 */
[----:B-1----:R-:W-:-:S04]  /*0790*/  @P0 IMAD.WIDE R8, R13, 0x4, R8 ;  /* 0x000000040d080825 */ /* 0x002fc800078e0208 */
[----:B------:R-:W-:Y:S01]  /*07a0*/  @P0 IMAD.WIDE R12, R2, 0x4, R10 ;  /* 0x00000004020c0825 */ /* 0x000fe200078e020a */
[----:B------:R-:W4:Y:S03]  /*07b0*/  @P0 LDG.E R0, desc[UR6][R8.64] ;  /* 0x0000000608000981 */ /* 0x000f26000c1e1900 */
[----:B--2---:R-:W-:Y:S01]  /*07c0*/  @!P1 IMAD.WIDE R6, R19, 0x4, R6 ;  /* 0x0000000413069825 */ /* 0x004fe200078e0206 */
[----:B------:R-:W2:Y:S04]  /*07d0*/  @P0 LDG.E R21, desc[UR6][R8.64+0x4] ;  /* 0x0000040608150981 */ /* 0x000ea8000c1e1900 */
[----:B------:R-:W2:Y:S01]  /*07e0*/  @P0 LDG.E R12, desc[UR6][R12.64] ;  /* 0x000000060c0c0981 */ /* 0x000ea2000c1e1900 */
[----:B---3--:R-:W-:-:S03]  /*07f0*/  @!P1 IMAD.WIDE R4, R15, 0x4, R4 ;  /* 0x000000040f049825 */ /* 0x008fc600078e0204 */
[----:B------:R-:W3:Y:S04]  /*0800*/  @!P1 LDG.E R6, desc[UR6][R6.64] ;  /* 0x0000000606069981 */ /* 0x000ee8000c1e1900 */
[----:B------:R-:W3:Y:S01]  /*0810*/  @!P1 LDG.E R4, desc[UR6][R4.64] ;  /* 0x0000000604049981 */ /* 0x000ee2000c1e1900 */
[----:B----4-:R-:W-:-:S04]  /*0820*/  @P0 FFMA R0, R0, R14, R27 ;  /* 0x0000000e00000223 */ /* 0x010fc8000000001b */
[----:B--2---:R-:W-:-:S04]  /*0830*/  @P0 FFMA R27, R21, R12, R0 ;  /* 0x0000000c151b0223 */ /* 0x004fc80000000000 */
[----:B---3--:R-:W-:-:S07]  /*0840*/  @!P1 FFMA R27, R6, R4, R27 ;  /* 0x00000004061b9223 */ /* 0x008fce000000001b */
.L_x_0:
[----:B------:R-:W0:Y:S01]  /*0850*/  LDC.64 R4, c[0x0][0x390] ;  /* 0x0000e400ff047b82 */ /* 0x000e220000000a00 */
[----:B------:R-:W-:-:S04]  /*0860*/  IMAD R3, R3, R2, R17 ;  /* 0x0000000203037224 */ /* 0x000fc800078e0211 */
[----:B0-----:R-:W-:-:S05]  /*0870*/  IMAD.WIDE R2, R3, 0x4, R4 ;  /* 0x0000000403027825 */ /* 0x001fca00078e0204 */
[----:B------:R-:W-:Y:S01]  /*0880*/  STG.E desc[UR6][R2.64], R27 ;  /* 0x0000001b02007986 */ /* 0x000fe2000c101906 */
[----:B------:R-:W-:Y:S05]  /*0890*/  EXIT ;  /* 0x000000000000794d */ /* 0x000fea0003800000 */
.L_x_4:
[----:B------:R-:W-:-:S00]  /*08a0*/  BRA `(.L_x_4) ;  /* 0xfffffffc00fc7947 */ /* 0x000fc0000383ffff */
[----:B------:R-:W-:-:S00]  /*08b0*/  NOP ;  /* 0x0000000000007918 */ /* 0x000fc00000000000 */
        /* <DEDUP_REMOVED lines=12> */
.L_x_5:


//--------------------- .nv.shared.reserved.0     --------------------------
	.section	.nv.shared.reserved.0,"aw",@nobits
	.weak		__nv_reservedSMEM_offset_0_alias
	.size		__nv_reservedSMEM_offset_0_alias, 0, 64
	.other		__nv_reservedSMEM_offset_0_alias,@"STO_CUDA_RESERVED_SHARED STV_DEFAULT"
__nv_reservedSMEM_offset_0_alias:
	.zero		0
	.zero		64


//--------------------- .nv.constant0._Z15matrixMulKernelPfS_S_iiiiii --------------------------
	.section	.nv.constant0._Z15matrixMulKernelPfS_S_iiiiii,"a",@progbits
	.sectionflags	@""
	.align	4
.nv.constant0._Z15matrixMulKernelPfS_S_iiiiii:
	.zero		944


//--------------------- SYMBOLS --------------------------

	.type		.nv.reservedSmem.offset0,@object
	.size		.nv.reservedSmem.offset0,0x4
